//
// Generated by NVIDIA NVVM Compiler
//
// Compiler Build ID: CL-36424714
// Cuda compilation tools, release 13.0, V13.0.88
// Based on NVVM 20.0.0
//

.version 9.0
.target sm_100
.address_size 64

	// .globl	default_function_kernel

.visible .entry default_function_kernel(
	.param .u64 .ptr .align 1 default_function_kernel_param_0,
	.param .u64 .ptr .align 1 default_function_kernel_param_1
)
.maxntid 6
{
	.reg .pred 	%p<8>;
	.reg .b32 	%r<10>;
	.reg .b32 	%f<34>;
	.reg .b64 	%rd<11>;

	ld.param.u64 	%rd4, [default_function_kernel_param_0];
	ld.param.u64 	%rd5, [default_function_kernel_param_1];
	cvta.to.global.u64 	%rd1, %rd4;
	cvta.to.global.u64 	%rd6, %rd5;
	mov.u32 	%r4, %ctaid.x;
	mov.u32 	%r1, %tid.x;
	mad.lo.s32 	%r5, %r4, 6, %r1;
	mul.wide.u32 	%rd7, %r5, 4;
	add.s64 	%rd2, %rd6, %rd7;
	shl.b32 	%r6, %r1, 1;
	mul.hi.u32 	%r7, %r4, 954437177;
	shr.u32 	%r8, %r7, 1;
	mul.lo.s32 	%r9, %r8, 9;
	sub.s32 	%r2, %r4, %r9;
	setp.eq.s32 	%p1, %r2, 0;
	setp.eq.s32 	%p2, %r1, 0;
	mad.lo.s32 	%r3, %r4, 24, %r6;
	mul.wide.u32 	%rd8, %r3, 4;
	add.s64 	%rd3, %rd1, %rd8;
	mov.f32 	%f29, 0fFF7FFFFD;
	or.pred  	%p3, %p1, %p2;
	@%p3 bra 	$L__BB0_2;
	ld.global.nc.f32 	%f29, [%rd3+-52];
$L__BB0_2:
	setp.eq.s32 	%p4, %r2, 0;
	mov.f32 	%f30, 0fFF7FFFFD;
	@%p4 bra 	$L__BB0_4;
	ld.global.nc.f32 	%f30, [%rd3+-48];
$L__BB0_4:
	setp.eq.s32 	%p5, %r2, 0;
	max.f32 	%f17, %f29, 0fFF7FFFFD;
	max.f32 	%f5, %f17, %f30;
	mov.f32 	%f31, 0fFF7FFFFD;
	@%p5 bra 	$L__BB0_6;
	ld.global.nc.f32 	%f31, [%rd3+-44];
$L__BB0_6:
	max.f32 	%f8, %f5, %f31;
	setp.eq.s32 	%p6, %r1, 0;
	mov.f32 	%f32, 0fFF7FFFFD;
	@%p6 bra 	$L__BB0_8;
	ld.global.nc.f32 	%f32, [%rd3+-4];
$L__BB0_8:
	setp.eq.s32 	%p7, %r1, 0;
	max.f32 	%f20, %f8, %f32;
	mul.wide.s32 	%rd9, %r3, 4;
	add.s64 	%rd10, %rd1, %rd9;
	ld.global.nc.f32 	%f21, [%rd10];
	max.f32 	%f22, %f20, %f21;
	ld.global.nc.f32 	%f23, [%rd3+4];
	max.f32 	%f11, %f22, %f23;
	mov.f32 	%f33, 0fFF7FFFFD;
	@%p7 bra 	$L__BB0_10;
	ld.global.nc.f32 	%f33, [%rd3+44];
$L__BB0_10:
	max.f32 	%f24, %f11, %f33;
	ld.global.nc.f32 	%f25, [%rd3+48];
	max.f32 	%f26, %f24, %f25;
	ld.global.nc.f32 	%f27, [%rd3+52];
	max.f32 	%f28, %f26, %f27;
	st.global.f32 	[%rd2], %f28;
	ret;

}


// ===== COMPILED SASS (sm_100) =====

	.target	sm_100

	.elftype	@"ET_EXEC"


//--------------------- .note.nv.tkinfo           --------------------------
	.section	.note.nv.tkinfo,"",@"SHT_NOTE"
	.sectionflags	@"SHF_NOTE_NV_TKINFO"
	.tkinfo
        /*0018*/ 	.word	0x00000002
        /*0030*/ 	.string	""
        /*0030*/ 	.string	"ptxas"
        /*0030*/ 	.string	"Cuda compilation tools, release 13.0, V13.0.88"
        /*0030*/ 	.string	"Build cuda_13.0.r13.0/compiler.36424714_0"
        /*0030*/ 	.string	"-arch sm_100 -m 64 "



//--------------------- .note.nv.cuinfo           --------------------------
	.section	.note.nv.cuinfo,"",@"SHT_NOTE"
	.sectionflags	@"SHF_NOTE_NV_CUINFO"
        /*0018*/ 	.short	0x0002
        /*001a*/ 	.short	0x0064
        /*001c*/ 	.short	0x0082
	.zero		2


//--------------------- .nv.info                  --------------------------
	.section	.nv.info,"",@"SHT_CUDA_INFO"
	.align	4


	//----- nvinfo : EIATTR_REGCOUNT
	.align		4
        /*0000*/ 	.byte	0x04, 0x2f
        /*0002*/ 	.short	(.L_1 - .L_0)
	.align		4
.L_0:
        /*0004*/ 	.word	index@(default_function_kernel)
        /*0008*/ 	.word	0x00000014


	//----- nvinfo : EIATTR_FRAME_SIZE
	.align		4
.L_1:
        /*000c*/ 	.byte	0x04, 0x11
        /*000e*/ 	.short	(.L_3 - .L_2)
	.align		4
.L_2:
        /*0010*/ 	.word	index@(default_function_kernel)
        /*0014*/ 	.word	0x00000000


	//----- nvinfo : EIATTR_MIN_STACK_SIZE
	.align		4
.L_3:
        /*0018*/ 	.byte	0x04, 0x12
        /*001a*/ 	.short	(.L_5 - .L_4)
	.align		4
.L_4:
        /*001c*/ 	.word	index@(default_function_kernel)
        /*0020*/ 	.word	0x00000000
.L_5:


//--------------------- .nv.compat                --------------------------
	.section	.nv.compat,"",@"SHT_CUDA_COMPAT_INFO"
	.align	4
        /*0000*/ 	.byte	0x02, 0x09, 0x00, 0x00, 0x02, 0x02, 0x01, 0x00, 0x02, 0x05, 0x05, 0x00, 0x03, 0x07, 0x01, 0x01
        /*0010*/ 	.byte	0x02, 0x03, 0x00, 0x00, 0x02, 0x06, 0x01, 0x00, 0x04, 0x0b, 0x08, 0x00, 0x09, 0x00, 0x00, 0x00
        /*0020*/ 	.byte	0x00, 0x00, 0x00, 0x00


//--------------------- .nv.info.default_function_kernel --------------------------
	.section	.nv.info.default_function_kernel,"",@"SHT_CUDA_INFO"
	.sectionflags	@""
	.align	4


	//----- nvinfo : EIATTR_CUDA_API_VERSION
	.align		4
        /*0000*/ 	.byte	0x04, 0x37
        /*0002*/ 	.short	(.L_7 - .L_6)
.L_6:
        /*0004*/ 	.word	0x00000082


	//----- nvinfo : EIATTR_KPARAM_INFO
	.align		4
.L_7:
        /*0008*/ 	.byte	0x04, 0x17
        /*000a*/ 	.short	(.L_9 - .L_8)
.L_8:
        /*000c*/ 	.word	0x00000000
        /*0010*/ 	.short	0x0001
        /*0012*/ 	.short	0x0008
        /*0014*/ 	.byte	0x00, 0xf5, 0x21, 0x00


	//----- nvinfo : EIATTR_KPARAM_INFO
	.align		4
.L_9:
        /*0018*/ 	.byte	0x04, 0x17
        /*001a*/ 	.short	(.L_11 - .L_10)
.L_10:
        /*001c*/ 	.word	0x00000000
        /*0020*/ 	.short	0x0000
        /*0022*/ 	.short	0x0000
        /*0024*/ 	.byte	0x00, 0xf5, 0x21, 0x00


	//----- nvinfo : EIATTR_SPARSE_MMA_MASK
	.align		4
.L_11:
        /*0028*/ 	.byte	0x03, 0x50
        /*002a*/ 	.short	0x0000


	//----- nvinfo : EIATTR_MAXREG_COUNT
	.align		4
        /*002c*/ 	.byte	0x03, 0x1b
        /*002e*/ 	.short	0x00ff


	//----- nvinfo : EIATTR_MERCURY_ISA_VERSION
	.align		4
        /*0030*/ 	.byte	0x03, 0x5f
        /*0032*/ 	.short	0x0101


	//----- nvinfo : EIATTR_VRC_CTA_INIT_COUNT
	.align		4
        /*0034*/ 	.byte	0x02, 0x4a
	.zero		1
	.zero		1


	//----- nvinfo : EIATTR_EXIT_INSTR_OFFSETS
	.align		4
        /*0038*/ 	.byte	0x04, 0x1c
        /*003a*/ 	.short	(.L_13 - .L_12)


	//   ....[0]....
.L_12:
        /*003c*/ 	.word	0x00000270


	//----- nvinfo : EIATTR_MAX_THREADS
	.align		4
.L_13:
        /*0040*/ 	.byte	0x04, 0x05
        /*0042*/ 	.short	(.L_15 - .L_14)
.L_14:
        /*0044*/ 	.word	0x00000006
        /*0048*/ 	.word	0x00000001
        /*004c*/ 	.word	0x00000001


	//----- nvinfo : EIATTR_CBANK_PARAM_SIZE
	.align		4
.L_15:
        /*0050*/ 	.byte	0x03, 0x19
        /*0052*/ 	.short	0x0010


	//----- nvinfo : EIATTR_PARAM_CBANK
	.align		4
        /*0054*/ 	.byte	0x04, 0x0a
        /*0056*/ 	.short	(.L_17 - .L_16)
	.align		4
.L_16:
        /*0058*/ 	.word	index@(.nv.constant0.default_function_kernel)
        /*005c*/ 	.short	0x0380
        /*005e*/ 	.short	0x0010


	//----- nvinfo : EIATTR_SW_WAR
	.align		4
.L_17:
        /*0060*/ 	.byte	0x04, 0x36
        /*0062*/ 	.short	(.L_19 - .L_18)
.L_18:
        /*0064*/ 	.word	0x00000008
.L_19:


//--------------------- .nv.callgraph             --------------------------
	.section	.nv.callgraph,"",@"SHT_CUDA_CALLGRAPH"
	.align	4
	.sectionentsize	8
	.align		4
        /*0000*/ 	.word	0x00000000
	.align		4
        /*0004*/ 	.word	0xffffffff
	.align		4
        /*0008*/ 	.word	0x00000000
	.align		4
        /*000c*/ 	.word	0xfffffffe
	.align		4
        /*0010*/ 	.word	0x00000000
	.align		4
        /*0014*/ 	.word	0xfffffffd
	.align		4
        /*0018*/ 	.word	0x00000000
	.align		4
        /*001c*/ 	.word	0xfffffffc


//--------------------- .text.default_function_kernel --------------------------
	.section	.text.default_function_kernel,"ax",@progbits
	.align	128
        .global         default_function_kernel
        .type           default_function_kernel,@function
        .size           default_function_kernel,(.L_x_1 - default_function_kernel)
        .other          default_function_kernel,@"STO_CUDA_ENTRY STV_DEFAULT"
default_function_kernel:
.text.default_function_kernel:
[----:B------:R-:W-:Y:S01]  /*0000*/  LDC R1, c[0x0][0x37c] ;  /* 0x0000df00ff017b82 */ /* 0x000fe20000000800 */
[----:B------:R-:W0:Y:S07]  /*0010*/  S2R R17, SR_CTAID.X ;  /* 0x0000000000117919 */ /* 0x000e2e0000002500 */
[----:B------:R-:W1:Y:S01]  /*0020*/  LDC.64 R2, c[0x0][0x380] ;  /* 0x0000e000ff027b82 */ /* 0x000e620000000a00 */
[----:B------:R-:W2:Y:S01]  /*0030*/  LDCU.64 UR4, c[0x0][0x358] ;  /* 0x00006b00ff0477ac */ /* 0x000ea20008000a00 */
[----:B------:R-:W-:Y:S01]  /*0040*/  MOV R9, 0xff7ffffd ;  /* 0xff7ffffd00097802 */ /* 0x000fe20000000f00 */
[----:B------:R-:W3:Y:S01]  /*0050*/  S2R R14, SR_TID.X ;  /* 0x00000000000e7919 */ /* 0x000ee20000002100 */
[----:B------:R-:W-:-:S02]  /*0060*/  IMAD.MOV.U32 R8, RZ, RZ, -0x800003 ;  /* 0xff7ffffdff087424 */ /* 0x000fc400078e00ff */
[----:B0-----:R-:W-:Y:S01]  /*0070*/  IMAD.HI.U32 R0, R17, 0x38e38e39, RZ ;  /* 0x38e38e3911007827 */ /* 0x001fe200078e00ff */
[----:B---3--:R-:W-:-:S03]  /*0080*/  ISETP.NE.AND P1, PT, R14, RZ, PT ;  /* 0x000000ff0e00720c */ /* 0x008fc60003f25270 */
[----:B------:R-:W-:Y:S01]  /*0090*/  IMAD R7, R17, 0xc, R14 ;  /* 0x0000000c11077824 */ /* 0x000fe200078e020e */
[----:B------:R-:W-:-:S03]  /*00a0*/  SHF.R.U32.HI R0, RZ, 0x1, R0 ;  /* 0x00000001ff007819 */ /* 0x000fc60000011600 */
[----:B------:R-:W-:Y:S02]  /*00b0*/  IMAD.SHL.U32 R7, R7, 0x2, RZ ;  /* 0x0000000207077824 */ /* 0x000fe400078e00ff */
[----:B------:R-:W-:Y:S02]  /*00c0*/  IMAD R0, R0, -0x9, R17 ;  /* 0xfffffff700007824 */ /* 0x000fe400078e0211 */
[----:B-1----:R-:W-:-:S03]  /*00d0*/  IMAD.WIDE.U32 R4, R7, 0x4, R2 ;  /* 0x0000000407047825 */ /* 0x002fc600078e0002 */
[C---:B------:R-:W-:Y:S02]  /*00e0*/  ISETP.EQ.OR P0, PT, R0.reuse, RZ, !P1 ;  /* 0x000000ff0000720c */ /* 0x040fe40004f02670 */
[----:B------:R-:W-:Y:S01]  /*00f0*/  ISETP.NE.AND P2, PT, R0, RZ, PT ;  /* 0x000000ff0000720c */ /* 0x000fe20003f45270 */
[----:B------:R-:W-:Y:S01]  /*0100*/  IMAD.MOV.U32 R0, RZ, RZ, -0x800003 ;  /* 0xff7ffffdff007424 */ /* 0x000fe200078e00ff */
[----:B------:R-:W-:Y:S01]  /*0110*/  MOV R10, 0xff7ffffd ;  /* 0xff7ffffd000a7802 */ /* 0x000fe20000000f00 */
[----:B------:R-:W-:Y:S01]  /*0120*/  IMAD.WIDE R2, R7, 0x4, R2 ;  /* 0x0000000407027825 */ /* 0x000fe200078e0202 */
[----:B--2---:R-:W2:Y:S01]  /*0130*/  LDG.E.CONSTANT R11, desc[UR4][R4.64+0x4] ;  /* 0x00000404040b7981 */ /* 0x004ea2000c1e9900 */
[----:B------:R-:W0:Y:S03]  /*0140*/  LDC.64 R6, c[0x0][0x388] ;  /* 0x0000e200ff067b82 */ /* 0x000e260000000a00 */
[----:B------:R-:W3:Y:S04]  /*0150*/  @P1 LDG.E.CONSTANT R10, desc[UR4][R4.64+-0x4] ;  /* 0xfffffc04040a1981 */ /* 0x000ee8000c1e9900 */
[----:B------:R-:W4:Y:S04]  /*0160*/  @!P0 LDG.E.CONSTANT R0, desc[UR4][R4.64+-0x34] ;  /* 0xffffcc0404008981 */ /* 0x000f28000c1e9900 */
[----:B------:R-:W4:Y:S04]  /*0170*/  @P2 LDG.E.CONSTANT R9, desc[UR4][R4.64+-0x30] ;  /* 0xffffd00404092981 */ /* 0x000f28000c1e9900 */
[----:B------:R-:W5:Y:S01]  /*0180*/  @P2 LDG.E.CONSTANT R8, desc[UR4][R4.64+-0x2c] ;  /* 0xffffd40404082981 */ /* 0x000f62000c1e9900 */
[----:B------:R-:W-:-:S03]  /*0190*/  IMAD.MOV.U32 R12, RZ, RZ, -0x800003 ;  /* 0xff7ffffdff0c7424 */ /* 0x000fc600078e00ff */
[----:B------:R-:W3:Y:S04]  /*01a0*/  LDG.E.CONSTANT R3, desc[UR4][R2.64] ;  /* 0x0000000402037981 */ /* 0x000ee8000c1e9900 */
[----:B------:R-:W2:Y:S04]  /*01b0*/  @P1 LDG.E.CONSTANT R12, desc[UR4][R4.64+0x2c] ;  /* 0x00002c04040c1981 */ /* 0x000ea8000c1e9900 */
[----:B------:R-:W2:Y:S04]  /*01c0*/  LDG.E.CONSTANT R13, desc[UR4][R4.64+0x30] ;  /* 0x00003004040d7981 */ /* 0x000ea8000c1e9900 */
[----:B------:R-:W2:Y:S01]  /*01d0*/  LDG.E.CONSTANT R15, desc[UR4][R4.64+0x34] ;  /* 0x00003404040f7981 */ /* 0x000ea2000c1e9900 */
[----:B----4-:R-:W-:-:S04]  /*01e0*/  FMNMX3 R9, R0, -3.40282306073709652508e+38, R9, !PT ;  /* 0xff7ffffd00097876 */ /* 0x010fc80007800009 */
[----:B-----5:R-:W-:-:S04]  /*01f0*/  FMNMX R8, R9, R8, !PT ;  /* 0x0000000809087209 */ /* 0x020fc80007800000 */
[----:B---3--:R-:W-:-:S04]  /*0200*/  FMNMX3 R10, R8, R10, R3, !PT ;  /* 0x0000000a080a7276 */ /* 0x008fc80007800003 */
[----:B--2---:R-:W-:Y:S01]  /*0210*/  FMNMX R10, R10, R11, !PT ;  /* 0x0000000b0a0a7209 */ /* 0x004fe20007800000 */
[----:B------:R-:W-:-:S03]  /*0220*/  IMAD R3, R17, 0x6, R14 ;  /* 0x0000000611037824 */ /* 0x000fc600078e020e */
[----:B------:R-:W-:Y:S01]  /*0230*/  FMNMX3 R12, R10, R12, R13, !PT ;  /* 0x0000000c0a0c7276 */ /* 0x000fe2000780000d */
[----:B0-----:R-:W-:-:S03]  /*0240*/  IMAD.WIDE.U32 R2, R3, 0x4, R6 ;  /* 0x0000000403027825 */ /* 0x001fc600078e0006 */
[----:B------:R-:W-:-:S05]  /*0250*/  FMNMX R15, R12, R15, !PT ;  /* 0x0000000f0c0f7209 */ /* 0x000fca0007800000 */
[----:B------:R-:W-:Y:S01]  /*0260*/  STG.E desc[UR4][R2.64], R15 ;  /* 0x0000000f02007986 */ /* 0x000fe2000c101904 */
[----:B------:R-:W-:Y:S05]  /*0270*/  EXIT ;  /* 0x000000000000794d */ /* 0x000fea0003800000 */
.L_x_0:
[----:B------:R-:W-:-:S00]  /*0280*/  BRA `(.L_x_0) ;  /* 0xfffffffc00fc7947 */ /* 0x000fc0000383ffff */
[----:B------:R-:W-:-:S00]  /*0290*/  NOP ;  /* 0x0000000000007918 */ /* 0x000fc00000000000 */
        /* <DEDUP_REMOVED lines=14> */
.L_x_1:


//--------------------- .nv.shared.reserved.0     --------------------------
	.section	.nv.shared.reserved.0,"aw",@nobits
	.weak		__nv_reservedSMEM_offset_0_alias
	.size		__nv_reservedSMEM_offset_0_alias, 0, 64
	.other		__nv_reservedSMEM_offset_0_alias,@"STO_CUDA_RESERVED_SHARED STV_DEFAULT"
__nv_reservedSMEM_offset_0_alias:
	.zero		0
	.zero		64


//--------------------- .nv.constant0.default_function_kernel --------------------------
	.section	.nv.constant0.default_function_kernel,"a",@progbits
	.sectionflags	@""
	.align	4
.nv.constant0.default_function_kernel:
	.zero		912


//--------------------- SYMBOLS --------------------------

	.type		.nv.reservedSmem.offset0,@object
	.size		.nv.reservedSmem.offset0,0x4
